//
// Generated by NVIDIA NVVM Compiler
//
// Compiler Build ID: CL-36424714
// Cuda compilation tools, release 13.0, V13.0.88
// Based on NVVM 20.0.0
//

.version 9.0
.target sm_100
.address_size 64

	// .globl	_Z18memory_init_kernelPiS_i
.extern .func  (.param .b32 func_retval0) vprintf
(
	.param .b64 vprintf_param_0,
	.param .b64 vprintf_param_1
)
;
.global .align 1 .b8 $str[7] = {69, 114, 114, 111, 114, 10};

.visible .entry _Z18memory_init_kernelPiS_i(
	.param .u64 .ptr .align 1 _Z18memory_init_kernelPiS_i_param_0,
	.param .u64 .ptr .align 1 _Z18memory_init_kernelPiS_i_param_1,
	.param .u32 _Z18memory_init_kernelPiS_i_param_2
)
{
	.reg .pred 	%p<2>;
	.reg .b32 	%r<7>;
	.reg .b64 	%rd<8>;

	ld.param.u64 	%rd1, [_Z18memory_init_kernelPiS_i_param_0];
	ld.param.u64 	%rd2, [_Z18memory_init_kernelPiS_i_param_1];
	ld.param.u32 	%r2, [_Z18memory_init_kernelPiS_i_param_2];
	mov.u32 	%r3, %tid.x;
	mov.u32 	%r4, %ntid.x;
	mov.u32 	%r5, %ctaid.x;
	mad.lo.s32 	%r1, %r4, %r5, %r3;
	setp.gt.s32 	%p1, %r1, %r2;
	@%p1 bra 	$L__BB0_2;
	cvta.to.global.u64 	%rd3, %rd2;
	cvta.to.global.u64 	%rd4, %rd1;
	mul.wide.s32 	%rd5, %r1, 4;
	add.s64 	%rd6, %rd3, %rd5;
	ld.global.u32 	%r6, [%rd6];
	add.s64 	%rd7, %rd4, %rd5;
	st.global.u32 	[%rd7], %r6;
$L__BB0_2:
	ret;

}
	// .globl	_Z19memory_check_kernelPiS_i
.visible .entry _Z19memory_check_kernelPiS_i(
	.param .u64 .ptr .align 1 _Z19memory_check_kernelPiS_i_param_0,
	.param .u64 .ptr .align 1 _Z19memory_check_kernelPiS_i_param_1,
	.param .u32 _Z19memory_check_kernelPiS_i_param_2
)
{
	.reg .pred 	%p<3>;
	.reg .b32 	%r<10>;
	.reg .b64 	%rd<10>;

	ld.param.u64 	%rd1, [_Z19memory_check_kernelPiS_i_param_0];
	ld.param.u64 	%rd2, [_Z19memory_check_kernelPiS_i_param_1];
	ld.param.u32 	%r2, [_Z19memory_check_kernelPiS_i_param_2];
	mov.u32 	%r3, %tid.x;
	mov.u32 	%r4, %ntid.x;
	mov.u32 	%r5, %ctaid.x;
	mad.lo.s32 	%r1, %r4, %r5, %r3;
	setp.gt.s32 	%p1, %r1, %r2;
	@%p1 bra 	$L__BB1_3;
	cvta.to.global.u64 	%rd3, %rd1;
	cvta.to.global.u64 	%rd4, %rd2;
	mul.wide.s32 	%rd5, %r1, 4;
	add.s64 	%rd6, %rd3, %rd5;
	ld.global.u32 	%r6, [%rd6];
	add.s64 	%rd7, %rd4, %rd5;
	ld.global.u32 	%r7, [%rd7];
	setp.eq.s32 	%p2, %r6, %r7;
	@%p2 bra 	$L__BB1_3;
	mov.u64 	%rd8, $str;
	cvta.global.u64 	%rd9, %rd8;
	{ // callseq 0, 0
	.param .b64 param0;
	st.param.b64 	[param0], %rd9;
	.param .b64 param1;
	st.param.b64 	[param1], 0;
	.param .b32 retval0;
	call.uni (retval0), 
	vprintf, 
	(
	param0, 
	param1
	);
	ld.param.b32 	%r8, [retval0];
	} // callseq 0
$L__BB1_3:
	ret;

}


// ===== COMPILED SASS (sm_100) =====

	.target	sm_100

	.elftype	@"ET_EXEC"


//--------------------- .note.nv.tkinfo           --------------------------
	.section	.note.nv.tkinfo,"",@"SHT_NOTE"
	.sectionflags	@"SHF_NOTE_NV_TKINFO"
	.tkinfo
        /*0018*/ 	.word	0x00000002
        /*0030*/ 	.string	""
        /*0030*/ 	.string	"ptxas"
        /*0030*/ 	.string	"Cuda compilation tools, release 13.0, V13.0.88"
        /*0030*/ 	.string	"Build cuda_13.0.r13.0/compiler.36424714_0"
        /*0030*/ 	.string	"-arch sm_100 -m 64 "



//--------------------- .note.nv.cuinfo           --------------------------
	.section	.note.nv.cuinfo,"",@"SHT_NOTE"
	.sectionflags	@"SHF_NOTE_NV_CUINFO"
        /*0018*/ 	.short	0x0002
        /*001a*/ 	.short	0x0064
        /*001c*/ 	.short	0x0082
	.zero		2


//--------------------- .nv.info                  --------------------------
	.section	.nv.info,"",@"SHT_CUDA_INFO"
	.align	4


	//----- nvinfo : EIATTR_REGCOUNT
	.align		4
        /*0000*/ 	.byte	0x04, 0x2f
        /*0002*/ 	.short	(.L_2 - .L_1)
	.align		4
.L_1:
        /*0004*/ 	.word	index@(_Z18memory_init_kernelPiS_i)
        /*0008*/ 	.word	0x0000000a


	//----- nvinfo : EIATTR_FRAME_SIZE
	.align		4
.L_2:
        /*000c*/ 	.byte	0x04, 0x11
        /*000e*/ 	.short	(.L_4 - .L_3)
	.align		4
.L_3:
        /*0010*/ 	.word	index@(_Z18memory_init_kernelPiS_i)
        /*0014*/ 	.word	0x00000000


	//----- nvinfo : EIATTR_REGCOUNT
	.align		4
.L_4:
        /*0018*/ 	.byte	0x04, 0x2f
        /*001a*/ 	.short	(.L_6 - .L_5)
	.align		4
.L_5:
        /*001c*/ 	.word	index@(_Z19memory_check_kernelPiS_i)
        /*0020*/ 	.word	0x00000018


	//----- nvinfo : EIATTR_FRAME_SIZE
	.align		4
.L_6:
        /*0024*/ 	.byte	0x04, 0x11
        /*0026*/ 	.short	(.L_8 - .L_7)
	.align		4
.L_7:
        /*0028*/ 	.word	index@(_Z19memory_check_kernelPiS_i)
        /*002c*/ 	.word	0x00000000


	//----- nvinfo : EIATTR_MIN_STACK_SIZE
	.align		4
.L_8:
        /*0030*/ 	.byte	0x04, 0x12
        /*0032*/ 	.short	(.L_10 - .L_9)
	.align		4
.L_9:
        /*0034*/ 	.word	index@(_Z19memory_check_kernelPiS_i)
        /*0038*/ 	.word	0x00000000


	//----- nvinfo : EIATTR_MIN_STACK_SIZE
	.align		4
.L_10:
        /*003c*/ 	.byte	0x04, 0x12
        /*003e*/ 	.short	(.L_12 - .L_11)
	.align		4
.L_11:
        /*0040*/ 	.word	index@(_Z18memory_init_kernelPiS_i)
        /*0044*/ 	.word	0x00000000
.L_12:


//--------------------- .nv.compat                --------------------------
	.section	.nv.compat,"",@"SHT_CUDA_COMPAT_INFO"
	.align	4
        /*0000*/ 	.byte	0x02, 0x09, 0x00, 0x00, 0x02, 0x02, 0x01, 0x00, 0x02, 0x05, 0x05, 0x00, 0x03, 0x07, 0x01, 0x01
        /*0010*/ 	.byte	0x02, 0x03, 0x00, 0x00, 0x02, 0x06, 0x01, 0x00, 0x04, 0x0b, 0x08, 0x00, 0x09, 0x00, 0x00, 0x00
        /*0020*/ 	.byte	0x00, 0x00, 0x00, 0x00


//--------------------- .nv.info._Z19memory_check_kernelPiS_i --------------------------
	.section	.nv.info._Z19memory_check_kernelPiS_i,"",@"SHT_CUDA_INFO"
	.sectionflags	@""
	.align	4


	//----- nvinfo : EIATTR_CUDA_API_VERSION
	.align		4
        /*0000*/ 	.byte	0x04, 0x37
        /*0002*/ 	.short	(.L_14 - .L_13)
.L_13:
        /*0004*/ 	.word	0x00000082


	//----- nvinfo : EIATTR_KPARAM_INFO
	.align		4
.L_14:
        /*0008*/ 	.byte	0x04, 0x17
        /*000a*/ 	.short	(.L_16 - .L_15)
.L_15:
        /*000c*/ 	.word	0x00000000
        /*0010*/ 	.short	0x0002
        /*0012*/ 	.short	0x0010
        /*0014*/ 	.byte	0x00, 0xf0, 0x11, 0x00


	//----- nvinfo : EIATTR_KPARAM_INFO
	.align		4
.L_16:
        /*0018*/ 	.byte	0x04, 0x17
        /*001a*/ 	.short	(.L_18 - .L_17)
.L_17:
        /*001c*/ 	.word	0x00000000
        /*0020*/ 	.short	0x0001
        /*0022*/ 	.short	0x0008
        /*0024*/ 	.byte	0x00, 0xf5, 0x21, 0x00


	//----- nvinfo : EIATTR_KPARAM_INFO
	.align		4
.L_18:
        /*0028*/ 	.byte	0x04, 0x17
        /*002a*/ 	.short	(.L_20 - .L_19)
.L_19:
        /*002c*/ 	.word	0x00000000
        /*0030*/ 	.short	0x0000
        /*0032*/ 	.short	0x0000
        /*0034*/ 	.byte	0x00, 0xf5, 0x21, 0x00


	//----- nvinfo : EIATTR_SPARSE_MMA_MASK
	.align		4
.L_20:
        /*0038*/ 	.byte	0x03, 0x50
        /*003a*/ 	.short	0x0000


	//----- nvinfo : EIATTR_MAXREG_COUNT
	.align		4
        /*003c*/ 	.byte	0x03, 0x1b
        /*003e*/ 	.short	0x00ff


	//----- nvinfo : EIATTR_EXTERNS
	.align		4
        /*0040*/ 	.byte	0x04, 0x0f
        /*0042*/ 	.short	(.L_22 - .L_21)


	//   ....[0]....
	.align		4
.L_21:
        /*0044*/ 	.word	index@(vprintf)


	//----- nvinfo : EIATTR_MERCURY_ISA_VERSION
	.align		4
.L_22:
        /*0048*/ 	.byte	0x03, 0x5f
        /*004a*/ 	.short	0x0101


	//----- nvinfo : EIATTR_VRC_CTA_INIT_COUNT
	.align		4
        /*004c*/ 	.byte	0x02, 0x4a
	.zero		1
	.zero		1


	//----- nvinfo : EIATTR_SYSCALL_OFFSETS
	.align		4
        /*0050*/ 	.byte	0x04, 0x46
        /*0052*/ 	.short	(.L_24 - .L_23)


	//   ....[0]....
.L_23:
        /*0054*/ 	.word	0x00000180


	//----- nvinfo : EIATTR_EXIT_INSTR_OFFSETS
	.align		4
.L_24:
        /*0058*/ 	.byte	0x04, 0x1c
        /*005a*/ 	.short	(.L_26 - .L_25)


	//   ....[0]....
.L_25:
        /*005c*/ 	.word	0x00000070


	//   ....[1]....
        /*0060*/ 	.word	0x00000100


	//   ....[2]....
        /*0064*/ 	.word	0x00000190


	//----- nvinfo : EIATTR_CRS_STACK_SIZE
	.align		4
.L_26:
        /*0068*/ 	.byte	0x04, 0x1e
        /*006a*/ 	.short	(.L_28 - .L_27)
.L_27:
        /*006c*/ 	.word	0x00000000


	//----- nvinfo : EIATTR_CBANK_PARAM_SIZE
	.align		4
.L_28:
        /*0070*/ 	.byte	0x03, 0x19
        /*0072*/ 	.short	0x0014


	//----- nvinfo : EIATTR_PARAM_CBANK
	.align		4
        /*0074*/ 	.byte	0x04, 0x0a
        /*0076*/ 	.short	(.L_30 - .L_29)
	.align		4
.L_29:
        /*0078*/ 	.word	index@(.nv.constant0._Z19memory_check_kernelPiS_i)
        /*007c*/ 	.short	0x0380
        /*007e*/ 	.short	0x0014


	//----- nvinfo : EIATTR_SW_WAR
	.align		4
.L_30:
        /*0080*/ 	.byte	0x04, 0x36
        /*0082*/ 	.short	(.L_32 - .L_31)
.L_31:
        /*0084*/ 	.word	0x00000008
.L_32:


//--------------------- .nv.info._Z18memory_init_kernelPiS_i --------------------------
	.section	.nv.info._Z18memory_init_kernelPiS_i,"",@"SHT_CUDA_INFO"
	.sectionflags	@""
	.align	4


	//----- nvinfo : EIATTR_CUDA_API_VERSION
	.align		4
        /*0000*/ 	.byte	0x04, 0x37
        /*0002*/ 	.short	(.L_34 - .L_33)
.L_33:
        /*0004*/ 	.word	0x00000082


	//----- nvinfo : EIATTR_KPARAM_INFO
	.align		4
.L_34:
        /*0008*/ 	.byte	0x04, 0x17
        /*000a*/ 	.short	(.L_36 - .L_35)
.L_35:
        /*000c*/ 	.word	0x00000000
        /*0010*/ 	.short	0x0002
        /*0012*/ 	.short	0x0010
        /*0014*/ 	.byte	0x00, 0xf0, 0x11, 0x00


	//----- nvinfo : EIATTR_KPARAM_INFO
	.align		4
.L_36:
        /*0018*/ 	.byte	0x04, 0x17
        /*001a*/ 	.short	(.L_38 - .L_37)
.L_37:
        /*001c*/ 	.word	0x00000000
        /*0020*/ 	.short	0x0001
        /*0022*/ 	.short	0x0008
        /*0024*/ 	.byte	0x00, 0xf5, 0x21, 0x00


	//----- nvinfo : EIATTR_KPARAM_INFO
	.align		4
.L_38:
        /*0028*/ 	.byte	0x04, 0x17
        /*002a*/ 	.short	(.L_40 - .L_39)
.L_39:
        /*002c*/ 	.word	0x00000000
        /*0030*/ 	.short	0x0000
        /*0032*/ 	.short	0x0000
        /*0034*/ 	.byte	0x00, 0xf5, 0x21, 0x00


	//----- nvinfo : EIATTR_SPARSE_MMA_MASK
	.align		4
.L_40:
        /*0038*/ 	.byte	0x03, 0x50
        /*003a*/ 	.short	0x0000


	//----- nvinfo : EIATTR_MAXREG_COUNT
	.align		4
        /*003c*/ 	.byte	0x03, 0x1b
        /*003e*/ 	.short	0x00ff


	//----- nvinfo : EIATTR_MERCURY_ISA_VERSION
	.align		4
        /*0040*/ 	.byte	0x03, 0x5f
        /*0042*/ 	.short	0x0101


	//----- nvinfo : EIATTR_VRC_CTA_INIT_COUNT
	.align		4
        /*0044*/ 	.byte	0x02, 0x4a
	.zero		1
	.zero		1


	//----- nvinfo : EIATTR_EXIT_INSTR_OFFSETS
	.align		4
        /*0048*/ 	.byte	0x04, 0x1c
        /*004a*/ 	.short	(.L_42 - .L_41)


	//   ....[0]....
.L_41:
        /*004c*/ 	.word	0x00000070


	//   ....[1]....
        /*0050*/ 	.word	0x000000f0


	//----- nvinfo : EIATTR_CBANK_PARAM_SIZE
	.align		4
.L_42:
        /*0054*/ 	.byte	0x03, 0x19
        /*0056*/ 	.short	0x0014


	//----- nvinfo : EIATTR_PARAM_CBANK
	.align		4
        /*0058*/ 	.byte	0x04, 0x0a
        /*005a*/ 	.short	(.L_44 - .L_43)
	.align		4
.L_43:
        /*005c*/ 	.word	index@(.nv.constant0._Z18memory_init_kernelPiS_i)
        /*0060*/ 	.short	0x0380
        /*0062*/ 	.short	0x0014


	//----- nvinfo : EIATTR_SW_WAR
	.align		4
.L_44:
        /*0064*/ 	.byte	0x04, 0x36
        /*0066*/ 	.short	(.L_46 - .L_45)
.L_45:
        /*0068*/ 	.word	0x00000008
.L_46:


//--------------------- .nv.callgraph             --------------------------
	.section	.nv.callgraph,"",@"SHT_CUDA_CALLGRAPH"
	.align	4
	.sectionentsize	8
	.align		4
        /*0000*/ 	.word	0x00000000
	.align		4
        /*0004*/ 	.word	0xffffffff
	.align		4
        /*0008*/ 	.word	index@(_Z19memory_check_kernelPiS_i)
	.align		4
        /*000c*/ 	.word	index@(vprintf)
	.align		4
        /*0010*/ 	.word	0x00000000
	.align		4
        /*0014*/ 	.word	0xfffffffe
	.align		4
        /*0018*/ 	.word	0x00000000
	.align		4
        /*001c*/ 	.word	0xfffffffd
	.align		4
        /*0020*/ 	.word	0x00000000
	.align		4
        /*0024*/ 	.word	0xfffffffc


//--------------------- .nv.constant4             --------------------------
	.section	.nv.constant4,"a",@progbits
	.align	8
	.align		8
.nv.constant4:
        /*0000*/ 	.dword	vprintf
	.align		8
        /*0008*/ 	.dword	$str


//--------------------- .text._Z19memory_check_kernelPiS_i --------------------------
	.section	.text._Z19memory_check_kernelPiS_i,"ax",@progbits
	.align	128
        .global         _Z19memory_check_kernelPiS_i
        .type           _Z19memory_check_kernelPiS_i,@function
        .size           _Z19memory_check_kernelPiS_i,(.L_x_3 - _Z19memory_check_kernelPiS_i)
        .other          _Z19memory_check_kernelPiS_i,@"STO_CUDA_ENTRY STV_DEFAULT"
_Z19memory_check_kernelPiS_i:
.text._Z19memory_check_kernelPiS_i:
[----:B------:R-:W0:Y:S01]  /*0000*/  LDC R1, c[0x0][0x37c] ;  /* 0x0000df00ff017b82 */ /* 0x000e220000000800 */
[----:B------:R-:W1:Y:S01]  /*0010*/  S2R R7, SR_TID.X ;  /* 0x0000000000077919 */ /* 0x000e620000002100 */
[----:B------:R-:W1:Y:S01]  /*0020*/  LDCU UR4, c[0x0][0x360] ;  /* 0x00006c00ff0477ac */ /* 0x000e620008000800 */
[----:B------:R-:W1:Y:S01]  /*0030*/  S2R R0, SR_CTAID.X ;  /* 0x0000000000007919 */ /* 0x000e620000002500 */
[----:B------:R-:W2:Y:S01]  /*0040*/  LDCU UR5, c[0x0][0x390] ;  /* 0x00007200ff0577ac */ /* 0x000ea20008000800 */
[----:B-1----:R-:W-:-:S05]  /*0050*/  IMAD R7, R0, UR4, R7 ;  /* 0x0000000400077c24 */ /* 0x002fca000f8e0207 */
[----:B--2---:R-:W-:-:S13]  /*0060*/  ISETP.GT.AND P0, PT, R7, UR5, PT ;  /* 0x0000000507007c0c */ /* 0x004fda000bf04270 */
[----:B0-----:R-:W-:Y:S05]  /*0070*/  @P0 EXIT ;  /* 0x000000000000094d */ /* 0x001fea0003800000 */
[----:B------:R-:W0:Y:S01]  /*0080*/  LDC.64 R2, c[0x0][0x380] ;  /* 0x0000e000ff027b82 */ /* 0x000e220000000a00 */
[----:B------:R-:W1:Y:S07]  /*0090*/  LDCU.64 UR4, c[0x0][0x358] ;  /* 0x00006b00ff0477ac */ /* 0x000e6e0008000a00 */
[----:B------:R-:W2:Y:S01]  /*00a0*/  LDC.64 R4, c[0x0][0x388] ;  /* 0x0000e200ff047b82 */ /* 0x000ea20000000a00 */
[----:B0-----:R-:W-:-:S06]  /*00b0*/  IMAD.WIDE R2, R7, 0x4, R2 ;  /* 0x0000000407027825 */ /* 0x001fcc00078e0202 */
[----:B-1----:R-:W3:Y:S01]  /*00c0*/  LDG.E R2, desc[UR4][R2.64] ;  /* 0x0000000402027981 */ /* 0x002ee2000c1e1900 */
[----:B--2---:R-:W-:-:S06]  /*00d0*/  IMAD.WIDE R4, R7, 0x4, R4 ;  /* 0x0000000407047825 */ /* 0x004fcc00078e0204 */
[----:B------:R-:W3:Y:S02]  /*00e0*/  LDG.E R5, desc[UR4][R4.64] ;  /* 0x0000000404057981 */ /* 0x000ee4000c1e1900 */
[----:B---3--:R-:W-:-:S13]  /*00f0*/  ISETP.NE.AND P0, PT, R2, R5, PT ;  /* 0x000000050200720c */ /* 0x008fda0003f05270 */
[----:B------:R-:W-:Y:S05]  /*0100*/  @!P0 EXIT ;  /* 0x000000000000894d */ /* 0x000fea0003800000 */
[----:B------:R-:W-:Y:S01]  /*0110*/  MOV R0, 0x0 ;  /* 0x0000000000007802 */ /* 0x000fe20000000f00 */
[----:B------:R-:W0:Y:S01]  /*0120*/  LDCU.64 UR4, c[0x4][0x8] ;  /* 0x01000100ff0477ac */ /* 0x000e220008000a00 */
[----:B------:R-:W-:Y:S02]  /*0130*/  CS2R R6, SRZ ;  /* 0x0000000000067805 */ /* 0x000fe4000001ff00 */
[----:B------:R1:W2:Y:S01]  /*0140*/  LDC.64 R2, c[0x4][R0] ;  /* 0x0100000000027b82 */ /* 0x0002a20000000a00 */
[----:B0-----:R-:W-:Y:S02]  /*0150*/  IMAD.U32 R4, RZ, RZ, UR4 ;  /* 0x00000004ff047e24 */ /* 0x001fe4000f8e00ff */
[----:B-1----:R-:W-:-:S07]  /*0160*/  IMAD.U32 R5, RZ, RZ, UR5 ;  /* 0x00000005ff057e24 */ /* 0x002fce000f8e00ff */
[----:B------:R-:W-:-:S07]  /*0170*/  LEPC R20, `(.L_x_0) ;  /* 0x000000001014794e */ /* 0x000fce0000000000 */
[----:B--2---:R-:W-:Y:S05]  /*0180*/  CALL.ABS.NOINC R2 ;  /* 0x0000000002007343 */ /* 0x004fea0003c00000 */
.L_x_0:
[----:B------:R-:W-:Y:S05]  /*0190*/  EXIT ;  /* 0x000000000000794d */ /* 0x000fea0003800000 */
.L_x_1:
[----:B------:R-:W-:-:S00]  /*01a0*/  BRA `(.L_x_1) ;  /* 0xfffffffc00fc7947 */ /* 0x000fc0000383ffff */
[----:B------:R-:W-:-:S00]  /*01b0*/  NOP ;  /* 0x0000000000007918 */ /* 0x000fc00000000000 */
        /* <DEDUP_REMOVED lines=12> */
.L_x_3:


//--------------------- .text._Z18memory_init_kernelPiS_i --------------------------
	.section	.text._Z18memory_init_kernelPiS_i,"ax",@progbits
	.align	128
        .global         _Z18memory_init_kernelPiS_i
        .type           _Z18memory_init_kernelPiS_i,@function
        .size           _Z18memory_init_kernelPiS_i,(.L_x_4 - _Z18memory_init_kernelPiS_i)
        .other          _Z18memory_init_kernelPiS_i,@"STO_CUDA_ENTRY STV_DEFAULT"
_Z18memory_init_kernelPiS_i:
.text._Z18memory_init_kernelPiS_i:
[----:B------:R-:W-:Y:S01]  /*0000*/  LDC R1, c[0x0][0x37c] ;  /* 0x0000df00ff017b82 */ /* 0x000fe20000000800 */
[----:B------:R-:W0:Y:S01]  /*0010*/  S2R R7, SR_TID.X ;  /* 0x0000000000077919 */ /* 0x000e220000002100 */
[----:B------:R-:W0:Y:S01]  /*0020*/  LDCU UR4, c[0x0][0x360] ;  /* 0x00006c00ff0477ac */ /* 0x000e220008000800 */
[----:B------:R-:W0:Y:S01]  /*0030*/  S2R R0, SR_CTAID.X ;  /* 0x0000000000007919 */ /* 0x000e220000002500 */
[----:B------:R-:W1:Y:S01]  /*0040*/  LDCU UR5, c[0x0][0x390] ;  /* 0x00007200ff0577ac */ /* 0x000e620008000800 */
[----:B0-----:R-:W-:-:S05]  /*0050*/  IMAD R7, R0, UR4, R7 ;  /* 0x0000000400077c24 */ /* 0x001fca000f8e0207 */
[----:B-1----:R-:W-:-:S13]  /*0060*/  ISETP.GT.AND P0, PT, R7, UR5, PT ;  /* 0x0000000507007c0c */ /* 0x002fda000bf04270 */
[----:B------:R-:W-:Y:S05]  /*0070*/  @P0 EXIT ;  /* 0x000000000000094d */ /* 0x000fea0003800000 */
[----:B------:R-:W0:Y:S01]  /*0080*/  LDC.64 R2, c[0x0][0x388] ;  /* 0x0000e200ff027b82 */ /* 0x000e220000000a00 */
[----:B------:R-:W1:Y:S07]  /*0090*/  LDCU.64 UR4, c[0x0][0x358] ;  /* 0x00006b00ff0477ac */ /* 0x000e6e0008000a00 */
[----:B------:R-:W2:Y:S01]  /*00a0*/  LDC.64 R4, c[0x0][0x380] ;  /* 0x0000e000ff047b82 */ /* 0x000ea20000000a00 */
[----:B0-----:R-:W-:-:S06]  /*00b0*/  IMAD.WIDE R2, R7, 0x4, R2 ;  /* 0x0000000407027825 */ /* 0x001fcc00078e0202 */
[----:B-1----:R-:W3:Y:S01]  /*00c0*/  LDG.E R3, desc[UR4][R2.64] ;  /* 0x0000000402037981 */ /* 0x002ee2000c1e1900 */
[----:B--2---:R-:W-:-:S05]  /*00d0*/  IMAD.WIDE R4, R7, 0x4, R4 ;  /* 0x0000000407047825 */ /* 0x004fca00078e0204 */
[----:B---3--:R-:W-:Y:S01]  /*00e0*/  STG.E desc[UR4][R4.64], R3 ;  /* 0x0000000304007986 */ /* 0x008fe2000c101904 */
[----:B------:R-:W-:Y:S05]  /*00f0*/  EXIT ;  /* 0x000000000000794d */ /* 0x000fea0003800000 */
.L_x_2:
        /* <DEDUP_REMOVED lines=16> */
.L_x_4:


//--------------------- .nv.global.init           --------------------------
	.section	.nv.global.init,"aw",@progbits
.nv.global.init:
	.type		$str,@object
	.size		$str,(.L_0 - $str)
$str:
        /*0000*/ 	.byte	0x45, 0x72, 0x72, 0x6f, 0x72, 0x0a, 0x00
.L_0:


//--------------------- .nv.shared.reserved.0     --------------------------
	.section	.nv.shared.reserved.0,"aw",@nobits
	.weak		__nv_reservedSMEM_offset_0_alias
	.size		__nv_reservedSMEM_offset_0_alias, 0, 64
	.other		__nv_reservedSMEM_offset_0_alias,@"STO_CUDA_RESERVED_SHARED STV_DEFAULT"
__nv_reservedSMEM_offset_0_alias:
	.zero		0
	.zero		64


//--------------------- .nv.constant0._Z19memory_check_kernelPiS_i --------------------------
	.section	.nv.constant0._Z19memory_check_kernelPiS_i,"a",@progbits
	.sectionflags	@""
	.align	4
.nv.constant0._Z19memory_check_kernelPiS_i:
	.zero		916


//--------------------- .nv.constant0._Z18memory_init_kernelPiS_i --------------------------
	.section	.nv.constant0._Z18memory_init_kernelPiS_i,"a",@progbits
	.sectionflags	@""
	.align	4
.nv.constant0._Z18memory_init_kernelPiS_i:
	.zero		916


//--------------------- SYMBOLS --------------------------

	.type		.nv.reservedSmem.offset0,@object
	.size		.nv.reservedSmem.offset0,0x4
	.type		vprintf,@function
